//
// Generated by NVIDIA NVVM Compiler
//
// Compiler Build ID: CL-36424714
// Cuda compilation tools, release 13.0, V13.0.88
// Based on NVVM 20.0.0
//

.version 9.0
.target sm_100
.address_size 64

	// .globl	_Z7mysgemmiiiPKfS0_Pf
// _ZZ7mysgemmiiiPKfS0_PfE4ds_M has been demoted
// _ZZ7mysgemmiiiPKfS0_PfE4ds_N has been demoted

.visible .entry _Z7mysgemmiiiPKfS0_Pf(
	.param .u32 _Z7mysgemmiiiPKfS0_Pf_param_0,
	.param .u32 _Z7mysgemmiiiPKfS0_Pf_param_1,
	.param .u32 _Z7mysgemmiiiPKfS0_Pf_param_2,
	.param .u64 .ptr .align 1 _Z7mysgemmiiiPKfS0_Pf_param_3,
	.param .u64 .ptr .align 1 _Z7mysgemmiiiPKfS0_Pf_param_4,
	.param .u64 .ptr .align 1 _Z7mysgemmiiiPKfS0_Pf_param_5
)
{
	.reg .pred 	%p<16>;
	.reg .b32 	%r<45>;
	.reg .b32 	%f<65>;
	.reg .b64 	%rd<13>;
	// demoted variable
	.shared .align 4 .b8 _ZZ7mysgemmiiiPKfS0_PfE4ds_M[1024];
	// demoted variable
	.shared .align 4 .b8 _ZZ7mysgemmiiiPKfS0_PfE4ds_N[1024];
	ld.param.u32 	%r23, [_Z7mysgemmiiiPKfS0_Pf_param_0];
	ld.param.u32 	%r24, [_Z7mysgemmiiiPKfS0_Pf_param_1];
	ld.param.u32 	%r25, [_Z7mysgemmiiiPKfS0_Pf_param_2];
	ld.param.u64 	%rd3, [_Z7mysgemmiiiPKfS0_Pf_param_3];
	ld.param.u64 	%rd4, [_Z7mysgemmiiiPKfS0_Pf_param_4];
	ld.param.u64 	%rd5, [_Z7mysgemmiiiPKfS0_Pf_param_5];
	mov.u32 	%r40, %tid.x;
	mov.u32 	%r42, %tid.y;
	mov.u32 	%r26, %ctaid.x;
	mov.u32 	%r27, %ctaid.y;
	mov.u32 	%r28, %ntid.y;
	mad.lo.s32 	%r3, %r27, %r28, %r42;
	mov.u32 	%r29, %ntid.x;
	mad.lo.s32 	%r4, %r26, %r29, %r40;
	setp.lt.s32 	%p2, %r25, -14;
	mov.f32 	%f63, 0f00000000;
	@%p2 bra 	$L__BB0_9;
	add.s32 	%r30, %r25, -1;
	shr.s32 	%r31, %r30, 31;
	shr.u32 	%r32, %r31, 28;
	add.s32 	%r33, %r30, %r32;
	shr.s32 	%r34, %r33, 4;
	neg.s32 	%r44, %r34;
	setp.lt.s32 	%p3, %r3, %r23;
	shl.b32 	%r35, %r42, 6;
	mov.u32 	%r36, _ZZ7mysgemmiiiPKfS0_PfE4ds_M;
	add.s32 	%r5, %r36, %r35;
	shl.b32 	%r37, %r40, 2;
	add.s32 	%r6, %r5, %r37;
	setp.lt.s32 	%p4, %r4, %r24;
	mov.u32 	%r38, _ZZ7mysgemmiiiPKfS0_PfE4ds_N;
	add.s32 	%r8, %r38, %r37;
	add.s32 	%r7, %r8, %r35;
	and.pred  	%p1, %p3, %p4;
	mad.lo.s32 	%r43, %r42, %r24, %r4;
	shl.b32 	%r11, %r24, 4;
	mad.lo.s32 	%r41, %r25, %r3, %r40;
	cvta.to.global.u64 	%rd1, %rd3;
	cvta.to.global.u64 	%rd2, %rd4;
	mov.f32 	%f63, 0f00000000;
	not.pred 	%p11, %p1;
$L__BB0_2:
	setp.ge.s32 	%p5, %r3, %r23;
	setp.ge.s32 	%p6, %r40, %r25;
	mov.f32 	%f61, 0f00000000;
	or.pred  	%p7, %p5, %p6;
	@%p7 bra 	$L__BB0_4;
	mul.wide.s32 	%rd6, %r41, 4;
	add.s64 	%rd7, %rd1, %rd6;
	ld.global.f32 	%f61, [%rd7];
$L__BB0_4:
	setp.ge.s32 	%p8, %r4, %r24;
	st.shared.f32 	[%r6], %f61;
	setp.ge.s32 	%p9, %r42, %r25;
	mov.f32 	%f62, 0f00000000;
	or.pred  	%p10, %p8, %p9;
	@%p10 bra 	$L__BB0_6;
	mul.wide.s32 	%rd8, %r43, 4;
	add.s64 	%rd9, %rd2, %rd8;
	ld.global.f32 	%f62, [%rd9];
$L__BB0_6:
	st.shared.f32 	[%r7], %f62;
	bar.sync 	0;
	@%p11 bra 	$L__BB0_8;
	ld.shared.f32 	%f13, [%r5];
	ld.shared.f32 	%f14, [%r8];
	fma.rn.f32 	%f15, %f13, %f14, %f63;
	ld.shared.f32 	%f16, [%r5+4];
	ld.shared.f32 	%f17, [%r8+64];
	fma.rn.f32 	%f18, %f16, %f17, %f15;
	ld.shared.f32 	%f19, [%r5+8];
	ld.shared.f32 	%f20, [%r8+128];
	fma.rn.f32 	%f21, %f19, %f20, %f18;
	ld.shared.f32 	%f22, [%r5+12];
	ld.shared.f32 	%f23, [%r8+192];
	fma.rn.f32 	%f24, %f22, %f23, %f21;
	ld.shared.f32 	%f25, [%r5+16];
	ld.shared.f32 	%f26, [%r8+256];
	fma.rn.f32 	%f27, %f25, %f26, %f24;
	ld.shared.f32 	%f28, [%r5+20];
	ld.shared.f32 	%f29, [%r8+320];
	fma.rn.f32 	%f30, %f28, %f29, %f27;
	ld.shared.f32 	%f31, [%r5+24];
	ld.shared.f32 	%f32, [%r8+384];
	fma.rn.f32 	%f33, %f31, %f32, %f30;
	ld.shared.f32 	%f34, [%r5+28];
	ld.shared.f32 	%f35, [%r8+448];
	fma.rn.f32 	%f36, %f34, %f35, %f33;
	ld.shared.f32 	%f37, [%r5+32];
	ld.shared.f32 	%f38, [%r8+512];
	fma.rn.f32 	%f39, %f37, %f38, %f36;
	ld.shared.f32 	%f40, [%r5+36];
	ld.shared.f32 	%f41, [%r8+576];
	fma.rn.f32 	%f42, %f40, %f41, %f39;
	ld.shared.f32 	%f43, [%r5+40];
	ld.shared.f32 	%f44, [%r8+640];
	fma.rn.f32 	%f45, %f43, %f44, %f42;
	ld.shared.f32 	%f46, [%r5+44];
	ld.shared.f32 	%f47, [%r8+704];
	fma.rn.f32 	%f48, %f46, %f47, %f45;
	ld.shared.f32 	%f49, [%r5+48];
	ld.shared.f32 	%f50, [%r8+768];
	fma.rn.f32 	%f51, %f49, %f50, %f48;
	ld.shared.f32 	%f52, [%r5+52];
	ld.shared.f32 	%f53, [%r8+832];
	fma.rn.f32 	%f54, %f52, %f53, %f51;
	ld.shared.f32 	%f55, [%r5+56];
	ld.shared.f32 	%f56, [%r8+896];
	fma.rn.f32 	%f57, %f55, %f56, %f54;
	ld.shared.f32 	%f58, [%r5+60];
	ld.shared.f32 	%f59, [%r8+960];
	fma.rn.f32 	%f63, %f58, %f59, %f57;
$L__BB0_8:
	bar.sync 	0;
	add.s32 	%r44, %r44, 1;
	add.s32 	%r43, %r43, %r11;
	add.s32 	%r42, %r42, 16;
	add.s32 	%r41, %r41, 16;
	add.s32 	%r40, %r40, 16;
	setp.ne.s32 	%p12, %r44, 1;
	@%p12 bra 	$L__BB0_2;
$L__BB0_9:
	setp.ge.s32 	%p13, %r3, %r23;
	setp.ge.s32 	%p14, %r4, %r24;
	or.pred  	%p15, %p13, %p14;
	@%p15 bra 	$L__BB0_11;
	mad.lo.s32 	%r39, %r24, %r3, %r4;
	cvta.to.global.u64 	%rd10, %rd5;
	mul.wide.s32 	%rd11, %r39, 4;
	add.s64 	%rd12, %rd10, %rd11;
	st.global.f32 	[%rd12], %f63;
$L__BB0_11:
	ret;

}


// ===== COMPILED SASS (sm_100) =====

	.target	sm_100

	.elftype	@"ET_EXEC"


//--------------------- .note.nv.tkinfo           --------------------------
	.section	.note.nv.tkinfo,"",@"SHT_NOTE"
	.sectionflags	@"SHF_NOTE_NV_TKINFO"
	.tkinfo
        /*0018*/ 	.word	0x00000002
        /*0030*/ 	.string	""
        /*0030*/ 	.string	"ptxas"
        /*0030*/ 	.string	"Cuda compilation tools, release 13.0, V13.0.88"
        /*0030*/ 	.string	"Build cuda_13.0.r13.0/compiler.36424714_0"
        /*0030*/ 	.string	"-arch sm_100 -m 64 "



//--------------------- .note.nv.cuinfo           --------------------------
	.section	.note.nv.cuinfo,"",@"SHT_NOTE"
	.sectionflags	@"SHF_NOTE_NV_CUINFO"
        /*0018*/ 	.short	0x0002
        /*001a*/ 	.short	0x0064
        /*001c*/ 	.short	0x0082
	.zero		2


//--------------------- .nv.info                  --------------------------
	.section	.nv.info,"",@"SHT_CUDA_INFO"
	.align	4


	//----- nvinfo : EIATTR_REGCOUNT
	.align		4
        /*0000*/ 	.byte	0x04, 0x2f
        /*0002*/ 	.short	(.L_1 - .L_0)
	.align		4
.L_0:
        /*0004*/ 	.word	index@(_Z7mysgemmiiiPKfS0_Pf)
        /*0008*/ 	.word	0x00000020


	//----- nvinfo : EIATTR_FRAME_SIZE
	.align		4
.L_1:
        /*000c*/ 	.byte	0x04, 0x11
        /*000e*/ 	.short	(.L_3 - .L_2)
	.align		4
.L_2:
        /*0010*/ 	.word	index@(_Z7mysgemmiiiPKfS0_Pf)
        /*0014*/ 	.word	0x00000000


	//----- nvinfo : EIATTR_MIN_STACK_SIZE
	.align		4
.L_3:
        /*0018*/ 	.byte	0x04, 0x12
        /*001a*/ 	.short	(.L_5 - .L_4)
	.align		4
.L_4:
        /*001c*/ 	.word	index@(_Z7mysgemmiiiPKfS0_Pf)
        /*0020*/ 	.word	0x00000000
.L_5:


//--------------------- .nv.compat                --------------------------
	.section	.nv.compat,"",@"SHT_CUDA_COMPAT_INFO"
	.align	4
        /*0000*/ 	.byte	0x02, 0x09, 0x00, 0x00, 0x02, 0x02, 0x01, 0x00, 0x02, 0x05, 0x05, 0x00, 0x03, 0x07, 0x01, 0x01
        /*0010*/ 	.byte	0x02, 0x03, 0x00, 0x00, 0x02, 0x06, 0x01, 0x00, 0x04, 0x0b, 0x08, 0x00, 0x09, 0x00, 0x00, 0x00
        /*0020*/ 	.byte	0x00, 0x00, 0x00, 0x00


//--------------------- .nv.info._Z7mysgemmiiiPKfS0_Pf --------------------------
	.section	.nv.info._Z7mysgemmiiiPKfS0_Pf,"",@"SHT_CUDA_INFO"
	.sectionflags	@""
	.align	4


	//----- nvinfo : EIATTR_CUDA_API_VERSION
	.align		4
        /*0000*/ 	.byte	0x04, 0x37
        /*0002*/ 	.short	(.L_7 - .L_6)
.L_6:
        /*0004*/ 	.word	0x00000082


	//----- nvinfo : EIATTR_KPARAM_INFO
	.align		4
.L_7:
        /*0008*/ 	.byte	0x04, 0x17
        /*000a*/ 	.short	(.L_9 - .L_8)
.L_8:
        /*000c*/ 	.word	0x00000000
        /*0010*/ 	.short	0x0005
        /*0012*/ 	.short	0x0020
        /*0014*/ 	.byte	0x00, 0xf5, 0x21, 0x00


	//----- nvinfo : EIATTR_KPARAM_INFO
	.align		4
.L_9:
        /*0018*/ 	.byte	0x04, 0x17
        /*001a*/ 	.short	(.L_11 - .L_10)
.L_10:
        /*001c*/ 	.word	0x00000000
        /*0020*/ 	.short	0x0004
        /*0022*/ 	.short	0x0018
        /*0024*/ 	.byte	0x00, 0xf5, 0x21, 0x00


	//----- nvinfo : EIATTR_KPARAM_INFO
	.align		4
.L_11:
        /*0028*/ 	.byte	0x04, 0x17
        /*002a*/ 	.short	(.L_13 - .L_12)
.L_12:
        /*002c*/ 	.word	0x00000000
        /*0030*/ 	.short	0x0003
        /*0032*/ 	.short	0x0010
        /*0034*/ 	.byte	0x00, 0xf5, 0x21, 0x00


	//----- nvinfo : EIATTR_KPARAM_INFO
	.align		4
.L_13:
        /*0038*/ 	.byte	0x04, 0x17
        /*003a*/ 	.short	(.L_15 - .L_14)
.L_14:
        /*003c*/ 	.word	0x00000000
        /*0040*/ 	.short	0x0002
        /*0042*/ 	.short	0x0008
        /*0044*/ 	.byte	0x00, 0xf0, 0x11, 0x00


	//----- nvinfo : EIATTR_KPARAM_INFO
	.align		4
.L_15:
        /*0048*/ 	.byte	0x04, 0x17
        /*004a*/ 	.short	(.L_17 - .L_16)
.L_16:
        /*004c*/ 	.word	0x00000000
        /*0050*/ 	.short	0x0001
        /*0052*/ 	.short	0x0004
        /*0054*/ 	.byte	0x00, 0xf0, 0x11, 0x00


	//----- nvinfo : EIATTR_KPARAM_INFO
	.align		4
.L_17:
        /*0058*/ 	.byte	0x04, 0x17
        /*005a*/ 	.short	(.L_19 - .L_18)
.L_18:
        /*005c*/ 	.word	0x00000000
        /*0060*/ 	.short	0x0000
        /*0062*/ 	.short	0x0000
        /*0064*/ 	.byte	0x00, 0xf0, 0x11, 0x00


	//----- nvinfo : EIATTR_SPARSE_MMA_MASK
	.align		4
.L_19:
        /*0068*/ 	.byte	0x03, 0x50
        /*006a*/ 	.short	0x0000


	//----- nvinfo : EIATTR_MAXREG_COUNT
	.align		4
        /*006c*/ 	.byte	0x03, 0x1b
        /*006e*/ 	.short	0x00ff


	//----- nvinfo : EIATTR_NUM_BARRIERS
	.align		4
        /*0070*/ 	.byte	0x02, 0x4c
        /*0072*/ 	.byte	0x01
	.zero		1


	//----- nvinfo : EIATTR_MERCURY_ISA_VERSION
	.align		4
        /*0074*/ 	.byte	0x03, 0x5f
        /*0076*/ 	.short	0x0101


	//----- nvinfo : EIATTR_VRC_CTA_INIT_COUNT
	.align		4
        /*0078*/ 	.byte	0x02, 0x4a
	.zero		1
	.zero		1


	//----- nvinfo : EIATTR_EXIT_INSTR_OFFSETS
	.align		4
        /*007c*/ 	.byte	0x04, 0x1c
        /*007e*/ 	.short	(.L_21 - .L_20)


	//   ....[0]....
.L_20:
        /*0080*/ 	.word	0x00000650


	//   ....[1]....
        /*0084*/ 	.word	0x000006a0


	//----- nvinfo : EIATTR_CRS_STACK_SIZE
	.align		4
.L_21:
        /*0088*/ 	.byte	0x04, 0x1e
        /*008a*/ 	.short	(.L_23 - .L_22)
.L_22:
        /*008c*/ 	.word	0x00000000


	//----- nvinfo : EIATTR_CBANK_PARAM_SIZE
	.align		4
.L_23:
        /*0090*/ 	.byte	0x03, 0x19
        /*0092*/ 	.short	0x0028


	//----- nvinfo : EIATTR_PARAM_CBANK
	.align		4
        /*0094*/ 	.byte	0x04, 0x0a
        /*0096*/ 	.short	(.L_25 - .L_24)
	.align		4
.L_24:
        /*0098*/ 	.word	index@(.nv.constant0._Z7mysgemmiiiPKfS0_Pf)
        /*009c*/ 	.short	0x0380
        /*009e*/ 	.short	0x0028


	//----- nvinfo : EIATTR_SW_WAR
	.align		4
.L_25:
        /*00a0*/ 	.byte	0x04, 0x36
        /*00a2*/ 	.short	(.L_27 - .L_26)
.L_26:
        /*00a4*/ 	.word	0x00000008
.L_27:


//--------------------- .nv.callgraph             --------------------------
	.section	.nv.callgraph,"",@"SHT_CUDA_CALLGRAPH"
	.align	4
	.sectionentsize	8
	.align		4
        /*0000*/ 	.word	0x00000000
	.align		4
        /*0004*/ 	.word	0xffffffff
	.align		4
        /*0008*/ 	.word	0x00000000
	.align		4
        /*000c*/ 	.word	0xfffffffe
	.align		4
        /*0010*/ 	.word	0x00000000
	.align		4
        /*0014*/ 	.word	0xfffffffd
	.align		4
        /*0018*/ 	.word	0x00000000
	.align		4
        /*001c*/ 	.word	0xfffffffc


//--------------------- .text._Z7mysgemmiiiPKfS0_Pf --------------------------
	.section	.text._Z7mysgemmiiiPKfS0_Pf,"ax",@progbits
	.align	128
        .global         _Z7mysgemmiiiPKfS0_Pf
        .type           _Z7mysgemmiiiPKfS0_Pf,@function
        .size           _Z7mysgemmiiiPKfS0_Pf,(.L_x_5 - _Z7mysgemmiiiPKfS0_Pf)
        .other          _Z7mysgemmiiiPKfS0_Pf,@"STO_CUDA_ENTRY STV_DEFAULT"
_Z7mysgemmiiiPKfS0_Pf:
.text._Z7mysgemmiiiPKfS0_Pf:
[----:B------:R-:W-:Y:S01]  /*0000*/  LDC R1, c[0x0][0x37c] ;  /* 0x0000df00ff017b82 */ /* 0x000fe20000000800 */
[----:B------:R-:W0:Y:S01]  /*0010*/  S2R R12, SR_TID.Y ;  /* 0x00000000000c7919 */ /* 0x000e220000002200 */
[----:B------:R-:W1:Y:S06]  /*0020*/  LDCU UR9, c[0x0][0x388] ;  /* 0x00007100ff0977ac */ /* 0x000e6c0008000800 */
[----:B------:R-:W0:Y:S01]  /*0030*/  S2UR UR5, SR_CTAID.Y ;  /* 0x00000000000579c3 */ /* 0x000e220000002600 */
[----:B------:R-:W-:Y:S01]  /*0040*/  HFMA2 R21, -RZ, RZ, 0, 0 ;  /* 0x00000000ff157431 */ /* 0x000fe200000001ff */
[----:B------:R-:W2:Y:S01]  /*0050*/  S2R R13, SR_TID.X ;  /* 0x00000000000d7919 */ /* 0x000ea20000002100 */
[----:B------:R-:W3:Y:S05]  /*0060*/  LDCU.64 UR10, c[0x0][0x358] ;  /* 0x00006b00ff0a77ac */ /* 0x000eea0008000a00 */
[----:B------:R-:W0:Y:S08]  /*0070*/  LDC R3, c[0x0][0x364] ;  /* 0x0000d900ff037b82 */ /* 0x000e300000000800 */
[----:B------:R-:W2:Y:S01]  /*0080*/  S2UR UR4, SR_CTAID.X ;  /* 0x00000000000479c3 */ /* 0x000ea20000002500 */
[----:B-1----:R-:W-:-:S07]  /*0090*/  UISETP.GE.AND UP0, UPT, UR9, -0xe, UPT ;  /* 0xfffffff20900788c */ /* 0x002fce000bf06270 */
[----:B------:R-:W2:Y:S01]  /*00a0*/  LDC R2, c[0x0][0x360] ;  /* 0x0000d800ff027b82 */ /* 0x000ea20000000800 */
[----:B0-----:R-:W-:Y:S02]  /*00b0*/  IMAD R0, R3, UR5, R12 ;  /* 0x0000000503007c24 */ /* 0x001fe4000f8e020c */
[----:B--2---:R-:W-:Y:S01]  /*00c0*/  IMAD R3, R2, UR4, R13 ;  /* 0x0000000402037c24 */ /* 0x004fe2000f8e020d */
[----:B---3--:R-:W-:Y:S06]  /*00d0*/  BRA.U !UP0, `(.L_x_0) ;  /* 0x0000000508507547 */ /* 0x008fec000b800000 */
[----:B------:R-:W0:Y:S01]  /*00e0*/  S2UR UR7, SR_CgaCtaId ;  /* 0x00000000000779c3 */ /* 0x000e220000008800 */
[----:B------:R-:W1:Y:S01]  /*00f0*/  LDCU.64 UR12, c[0x0][0x380] ;  /* 0x00007000ff0c77ac */ /* 0x000e620008000a00 */
[----:B------:R-:W-:Y:S01]  /*0100*/  MOV R21, RZ ;  /* 0x000000ff00157202 */ /* 0x000fe20000000f00 */
[----:B------:R-:W-:Y:S01]  /*0110*/  IMAD R16, R0, UR9, R13 ;  /* 0x0000000900107c24 */ /* 0x000fe2000f8e020d */
[----:B------:R-:W-:Y:S01]  /*0120*/  UMOV UR6, 0x400 ;  /* 0x0000040000067882 */ /* 0x000fe20000000000 */
[----:B------:R-:W-:-:S03]  /*0130*/  UIADD3 UR4, UPT, UPT, UR9, -0x1, URZ ;  /* 0xffffffff09047890 */ /* 0x000fc6000fffe0ff */
[----:B------:R-:W2:Y:S01]  /*0140*/  LDC R2, c[0x0][0x384] ;  /* 0x0000e100ff027b82 */ /* 0x000ea20000000800 */
[----:B------:R-:W3:Y:S01]  /*0150*/  LDCU UR14, c[0x0][0x388] ;  /* 0x00007100ff0e77ac */ /* 0x000ee20008000800 */
[----:B------:R-:W-:Y:S01]  /*0160*/  USHF.R.S32.HI UR5, URZ, 0x1f, UR4 ;  /* 0x0000001fff057899 */ /* 0x000fe20008011404 */
[----:B------:R-:W4:Y:S03]  /*0170*/  LDCU UR15, c[0x0][0x380] ;  /* 0x00007000ff0f77ac */ /* 0x000f260008000800 */
[----:B------:R-:W-:Y:S01]  /*0180*/  ULEA.HI UR5, UR5, UR4, URZ, 0x4 ;  /* 0x0000000405057291 */ /* 0x000fe2000f8f20ff */
[----:B-1----:R-:W-:Y:S01]  /*0190*/  ISETP.GE.AND P0, PT, R3, UR13, PT ;  /* 0x0000000d03007c0c */ /* 0x002fe2000bf06270 */
[----:B------:R-:W-:Y:S02]  /*01a0*/  IMAD R15, R12, UR13, R3 ;  /* 0x0000000d0c0f7c24 */ /* 0x000fe4000f8e0203 */
[----:B------:R-:W-:Y:S01]  /*01b0*/  USHF.R.S32.HI UR5, URZ, 0x4, UR5 ;  /* 0x00000004ff057899 */ /* 0x000fe20008011405 */
[----:B------:R-:W-:Y:S01]  /*01c0*/  ISETP.LT.AND P0, PT, R0, UR12, !P0 ;  /* 0x0000000c00007c0c */ /* 0x000fe2000c701270 */
[----:B0-----:R-:W-:-:S02]  /*01d0*/  ULEA UR8, UR7, UR6, 0x18 ;  /* 0x0000000607087291 */ /* 0x001fc4000f8ec0ff */
[----:B------:R-:W-:Y:S02]  /*01e0*/  UIADD3 UR6, UPT, UPT, UR6, 0x400, URZ ;  /* 0x0000040006067890 */ /* 0x000fe4000fffe0ff */
[----:B------:R-:W-:Y:S02]  /*01f0*/  UIADD3 UR5, UPT, UPT, -UR5, URZ, URZ ;  /* 0x000000ff05057290 */ /* 0x000fe4000fffe1ff */
[----:B------:R-:W-:Y:S01]  /*0200*/  ULEA UR6, UR7, UR6, 0x18 ;  /* 0x0000000607067291 */ /* 0x000fe2000f8ec0ff */
[----:B------:R-:W-:-:S04]  /*0210*/  LEA R14, R12, UR8, 0x6 ;  /* 0x000000080c0e7c11 */ /* 0x000fc8000f8e30ff */
[C---:B------:R-:W-:Y:S02]  /*0220*/  LEA R18, R13.reuse, R14, 0x2 ;  /* 0x0000000e0d127211 */ /* 0x040fe400078e10ff */
[----:B------:R-:W-:-:S04]  /*0230*/  LEA R17, R13, UR6, 0x2 ;  /* 0x000000060d117c11 */ /* 0x000fc8000f8e10ff */
[----:B---34-:R-:W-:-:S07]  /*0240*/  LEA R19, R12, R17, 0x6 ;  /* 0x000000110c137211 */ /* 0x018fce00078e30ff */
.L_x_3:
[----:B------:R-:W-:Y:S02]  /*0250*/  ISETP.GE.AND P2, PT, R13, UR14, PT ;  /* 0x0000000e0d007c0c */ /* 0x000fe4000bf46270 */
[----:B0-----:R-:W-:Y:S02]  /*0260*/  CS2R R8, SRZ ;  /* 0x0000000000087805 */ /* 0x001fe4000001ff00 */
[----:B------:R-:W-:Y:S02]  /*0270*/  ISETP.GE.AND P1, PT, R12, UR14, PT ;  /* 0x0000000e0c007c0c */ /* 0x000fe4000bf26270 */
[----:B------:R-:W-:Y:S02]  /*0280*/  ISETP.GE.OR P2, PT, R0, UR15, P2 ;  /* 0x0000000f00007c0c */ /* 0x000fe40009746670 */
[----:B--2---:R-:W-:-:S11]  /*0290*/  ISETP.GE.OR P1, PT, R3, R2, P1 ;  /* 0x000000020300720c */ /* 0x004fd60000f26670 */
[----:B------:R-:W0:Y:S08]  /*02a0*/  @!P2 LDC.64 R6, c[0x0][0x390] ;  /* 0x0000e400ff06ab82 */ /* 0x000e300000000a00 */
[----:B------:R-:W1:Y:S01]  /*02b0*/  @!P1 LDC.64 R4, c[0x0][0x398] ;  /* 0x0000e600ff049b82 */ /* 0x000e620000000a00 */
[----:B0-----:R-:W-:-:S05]  /*02c0*/  @!P2 IMAD.WIDE R6, R16, 0x4, R6 ;  /* 0x000000041006a825 */ /* 0x001fca00078e0206 */
[----:B------:R-:W2:Y:S01]  /*02d0*/  @!P2 LDG.E R9, desc[UR10][R6.64] ;  /* 0x0000000a0609a981 */ /* 0x000ea2000c1e1900 */
[----:B-1----:R-:W-:-:S05]  /*02e0*/  @!P1 IMAD.WIDE R4, R15, 0x4, R4 ;  /* 0x000000040f049825 */ /* 0x002fca00078e0204 */
[----:B------:R-:W3:Y:S01]  /*02f0*/  @!P1 LDG.E R8, desc[UR10][R4.64] ;  /* 0x0000000a04089981 */ /* 0x000ee2000c1e1900 */
[----:B------:R-:W-:Y:S03]  /*0300*/  BSSY.RECONVERGENT B0, `(.L_x_1) ;  /* 0x0000029000007945 */ /* 0x000fe60003800200 */
[----:B--2---:R0:W-:Y:S04]  /*0310*/  STS [R18], R9 ;  /* 0x0000000912007388 */ /* 0x0041e80000000800 */
[----:B---3--:R0:W-:Y:S01]  /*0320*/  STS [R19], R8 ;  /* 0x0000000813007388 */ /* 0x0081e20000000800 */
[----:B------:R-:W-:Y:S06]  /*0330*/  BAR.SYNC.DEFER_BLOCKING 0x0 ;  /* 0x0000000000007b1d */ /* 0x000fec0000010000 */
[----:B------:R-:W-:Y:S05]  /*0340*/  @!P0 BRA `(.L_x_2) ;  /* 0x0000000000908947 */ /* 0x000fea0003800000 */
[----:B------:R-:W-:Y:S04]  /*0350*/  LDS R22, [R17] ;  /* 0x0000000011167984 */ /* 0x000fe80000000800 */
[----:B0-----:R-:W0:Y:S04]  /*0360*/  LDS.128 R8, [R14] ;  /* 0x000000000e087984 */ /* 0x001e280000000c00 */
[----:B------:R-:W1:Y:S04]  /*0370*/  LDS R29, [R17+0x40] ;  /* 0x00004000111d7984 */ /* 0x000e680000000800 */
[----:B------:R-:W2:Y:S04]  /*0380*/  LDS R27, [R17+0x80] ;  /* 0x00008000111b7984 */ /* 0x000ea80000000800 */
[----:B------:R-:W3:Y:S04]  /*0390*/  LDS R24, [R17+0xc0] ;  /* 0x0000c00011187984 */ /* 0x000ee80000000800 */
[----:B------:R-:W-:Y:S04]  /*03a0*/  LDS R23, [R17+0x100] ;  /* 0x0001000011177984 */ /* 0x000fe80000000800 */
[----:B------:R-:W4:Y:S04]  /*03b0*/  LDS.128 R4, [R14+0x10] ;  /* 0x000010000e047984 */ /* 0x000f280000000c00 */
[----:B------:R-:W5:Y:S04]  /*03c0*/  LDS R20, [R17+0x140] ;  /* 0x0001400011147984 */ /* 0x000f680000000800 */
[----:B------:R-:W5:Y:S01]  /*03d0*/  LDS R25, [R17+0x180] ;  /* 0x0001800011197984 */ /* 0x000f620000000800 */
[----:B0-----:R-:W-:-:S03]  /*03e0*/  FFMA R8, R8, R22, R21 ;  /* 0x0000001608087223 */ /* 0x001fc60000000015 */
[----:B------:R-:W0:Y:S01]  /*03f0*/  LDS R22, [R17+0x1c0] ;  /* 0x0001c00011167984 */ /* 0x000e220000000800 */
[----:B-1----:R-:W-:-:S03]  /*0400*/  FFMA R8, R29, R9, R8 ;  /* 0x000000091d087223 */ /* 0x002fc60000000008 */
[----:B------:R-:W-:Y:S01]  /*0410*/  LDS R21, [R17+0x200] ;  /* 0x0002000011157984 */ /* 0x000fe20000000800 */
[----:B--2---:R-:W-:-:S04]  /*0420*/  FFMA R27, R27, R10, R8 ;  /* 0x0000000a1b1b7223 */ /* 0x004fc80000000008 */
[----:B---3--:R-:W-:Y:S02]  /*0430*/  FFMA R27, R24, R11, R27 ;  /* 0x0000000b181b7223 */ /* 0x008fe4000000001b */
[----:B------:R-:W1:Y:S04]  /*0440*/  LDS.128 R8, [R14+0x20] ;  /* 0x000020000e087984 */ /* 0x000e680000000c00 */
[----:B------:R-:W2:Y:S01]  /*0450*/  LDS R24, [R17+0x240] ;  /* 0x0002400011187984 */ /* 0x000ea20000000800 */
[----:B----4-:R-:W-:-:S04]  /*0460*/  FFMA R23, R4, R23, R27 ;  /* 0x0000001704177223 */ /* 0x010fc8000000001b */
[----:B-----5:R-:W-:Y:S02]  /*0470*/  FFMA R20, R20, R5, R23 ;  /* 0x0000000514147223 */ /* 0x020fe40000000017 */
[----:B------:R-:W3:Y:S02]  /*0480*/  LDS R23, [R17+0x280] ;  /* 0x0002800011177984 */ /* 0x000ee40000000800 */
[----:B------:R-:W-:Y:S02]  /*0490*/  FFMA R25, R25, R6, R20 ;  /* 0x0000000619197223 */ /* 0x000fe40000000014 */
[----:B------:R-:W4:Y:S02]  /*04a0*/  LDS R20, [R17+0x2c0] ;  /* 0x0002c00011147984 */ /* 0x000f240000000800 */
[----:B0-----:R-:W-:Y:S02]  /*04b0*/  FFMA R27, R22, R7, R25 ;  /* 0x00000007161b7223 */ /* 0x001fe40000000019 */
[----:B------:R-:W-:Y:S04]  /*04c0*/  LDS R25, [R17+0x300] ;  /* 0x0003000011197984 */ /* 0x000fe80000000800 */
[----:B------:R-:W0:Y:S04]  /*04d0*/  LDS.128 R4, [R14+0x30] ;  /* 0x000030000e047984 */ /* 0x000e280000000c00 */
[----:B------:R-:W5:Y:S01]  /*04e0*/  LDS R22, [R17+0x340] ;  /* 0x0003400011167984 */ /* 0x000f620000000800 */
[----:B-1----:R-:W-:-:S03]  /*04f0*/  FFMA R27, R8, R21, R27 ;  /* 0x00000015081b7223 */ /* 0x002fc6000000001b */
[----:B------:R-:W1:Y:S01]  /*0500*/  LDS R21, [R17+0x380] ;  /* 0x0003800011157984 */ /* 0x000e620000000800 */
[----:B--2---:R-:W-:-:S03]  /*0510*/  FFMA R24, R24, R9, R27 ;  /* 0x0000000918187223 */ /* 0x004fc6000000001b */
[----:B------:R-:W2:Y:S01]  /*0520*/  LDS R8, [R17+0x3c0] ;  /* 0x0003c00011087984 */ /* 0x000ea20000000800 */
[----:B---3--:R-:W-:-:S04]  /*0530*/  FFMA R23, R23, R10, R24 ;  /* 0x0000000a17177223 */ /* 0x008fc80000000018 */
[----:B----4-:R-:W-:-:S04]  /*0540*/  FFMA R11, R20, R11, R23 ;  /* 0x0000000b140b7223 */ /* 0x010fc80000000017 */
[----:B0-----:R-:W-:-:S04]  /*0550*/  FFMA R11, R4, R25, R11 ;  /* 0x00000019040b7223 */ /* 0x001fc8000000000b */
[----:B-----5:R-:W-:-:S04]  /*0560*/  FFMA R22, R22, R5, R11 ;  /* 0x0000000516167223 */ /* 0x020fc8000000000b */
[----:B-1----:R-:W-:-:S04]  /*0570*/  FFMA R21, R21, R6, R22 ;  /* 0x0000000615157223 */ /* 0x002fc80000000016 */
[----:B--2---:R-:W-:-:S07]  /*0580*/  FFMA R21, R8, R7, R21 ;  /* 0x0000000708157223 */ /* 0x004fce0000000015 */
.L_x_2:
[----:B------:R-:W-:Y:S05]  /*0590*/  BSYNC.RECONVERGENT B0 ;  /* 0x0000000000007941 */ /* 0x000fea0003800200 */
.L_x_1:
[----:B------:R-:W-:Y:S01]  /*05a0*/  BAR.SYNC.DEFER_BLOCKING 0x0 ;  /* 0x0000000000007b1d */ /* 0x000fe20000010000 */
[----:B------:R-:W-:Y:S01]  /*05b0*/  UIADD3 UR5, UPT, UPT, UR5, 0x1, URZ ;  /* 0x0000000105057890 */ /* 0x000fe2000fffe0ff */
[----:B------:R-:W-:Y:S02]  /*05c0*/  IADD3 R12, PT, PT, R12, 0x10, RZ ;  /* 0x000000100c0c7810 */ /* 0x000fe40007ffe0ff */
[----:B------:R-:W-:Y:S01]  /*05d0*/  IADD3 R13, PT, PT, R13, 0x10, RZ ;  /* 0x000000100d0d7810 */ /* 0x000fe20007ffe0ff */
[----:B------:R-:W-:Y:S01]  /*05e0*/  UISETP.NE.AND UP0, UPT, UR5, 0x1, UPT ;  /* 0x000000010500788c */ /* 0x000fe2000bf05270 */
[----:B------:R-:W-:Y:S02]  /*05f0*/  IADD3 R16, PT, PT, R16, 0x10, RZ ;  /* 0x0000001010107810 */ /* 0x000fe40007ffe0ff */
[----:B------:R-:W-:-:S06]  /*0600*/  LEA R15, R2, R15, 0x4 ;  /* 0x0000000f020f7211 */ /* 0x000fcc00078e20ff */
[----:B------:R-:W-:Y:S05]  /*0610*/  BRA.U UP0, `(.L_x_3) ;  /* 0xfffffffd000c7547 */ /* 0x000fea000b83ffff */
.L_x_0:
[----:B------:R-:W1:Y:S02]  /*0620*/  LDCU.64 UR6, c[0x0][0x380] ;  /* 0x00007000ff0677ac */ /* 0x000e640008000a00 */
[----:B-1----:R-:W-:-:S04]  /*0630*/  ISETP.GE.AND P0, PT, R3, UR7, PT ;  /* 0x0000000703007c0c */ /* 0x002fc8000bf06270 */
[----:B------:R-:W-:-:S13]  /*0640*/  ISETP.GE.OR P0, PT, R0, UR6, P0 ;  /* 0x0000000600007c0c */ /* 0x000fda0008706670 */
[----:B------:R-:W-:Y:S05]  /*0650*/  @P0 EXIT ;  /* 0x000000000000094d */ /* 0x000fea0003800000 */
[----:B------:R-:W1:Y:S01]  /*0660*/  LDC.64 R4, c[0x0][0x3a0] ;  /* 0x0000e800ff047b82 */ /* 0x000e620000000a00 */
[----:B------:R-:W-:-:S04]  /*0670*/  IMAD R3, R0, UR7, R3 ;  /* 0x0000000700037c24 */ /* 0x000fc8000f8e0203 */
[----:B-1----:R-:W-:-:S05]  /*0680*/  IMAD.WIDE R2, R3, 0x4, R4 ;  /* 0x0000000403027825 */ /* 0x002fca00078e0204 */
[----:B------:R-:W-:Y:S01]  /*0690*/  STG.E desc[UR10][R2.64], R21 ;  /* 0x0000001502007986 */ /* 0x000fe2000c10190a */
[----:B------:R-:W-:Y:S05]  /*06a0*/  EXIT ;  /* 0x000000000000794d */ /* 0x000fea0003800000 */
.L_x_4:
[----:B------:R-:W-:-:S00]  /*06b0*/  BRA `(.L_x_4) ;  /* 0xfffffffc00fc7947 */ /* 0x000fc0000383ffff */
[----:B------:R-:W-:-:S00]  /*06c0*/  NOP ;  /* 0x0000000000007918 */ /* 0x000fc00000000000 */
        /* <DEDUP_REMOVED lines=11> */
.L_x_5:


//--------------------- .nv.shared._Z7mysgemmiiiPKfS0_Pf --------------------------
	.section	.nv.shared._Z7mysgemmiiiPKfS0_Pf,"aw",@nobits
	.sectionflags	@""
	.align	4
.nv.shared._Z7mysgemmiiiPKfS0_Pf:
	.zero		3072


//--------------------- .nv.shared.reserved.0     --------------------------
	.section	.nv.shared.reserved.0,"aw",@nobits
	.weak		__nv_reservedSMEM_offset_0_alias
	.size		__nv_reservedSMEM_offset_0_alias, 0, 64
	.other		__nv_reservedSMEM_offset_0_alias,@"STO_CUDA_RESERVED_SHARED STV_DEFAULT"
__nv_reservedSMEM_offset_0_alias:
	.zero		0
	.zero		64


//--------------------- .nv.constant0._Z7mysgemmiiiPKfS0_Pf --------------------------
	.section	.nv.constant0._Z7mysgemmiiiPKfS0_Pf,"a",@progbits
	.sectionflags	@""
	.align	4
.nv.constant0._Z7mysgemmiiiPKfS0_Pf:
	.zero		936


//--------------------- SYMBOLS --------------------------

	.type		.nv.reservedSmem.offset0,@object
	.size		.nv.reservedSmem.offset0,0x4
	.type		.nv.reservedSmem.cap,@object
	.size		.nv.reservedSmem.cap,0x4
